	.headerflags	@"EF_CUDA_TEXMODE_UNIFIED EF_CUDA_64BIT_ADDRESS EF_CUDA_ACCELERATORS EF_CUDA_SM90 EF_CUDA_VIRTUAL_SM(EF_CUDA_SM90)"
	.elftype	@"ET_EXEC"


//--------------------- .nv.info                  --------------------------
	.section	.nv.info,"",@"SHT_CUDA_INFO"
	.align	4


	//----- nvinfo : EIATTR_REGCOUNT
	.align		4
        /*0000*/ 	.byte	0x04, 0x2f
        /*0002*/ 	.short	(.L_1 - .L_0)
	.align		4
.L_0:
        /*0004*/ 	.word	index@(triton_poi_fused_7)
        /*0008*/ 	.word	0x0000001e


	//----- nvinfo : EIATTR_MIN_STACK_SIZE
	.align		4
.L_1:
        /*000c*/ 	.byte	0x04, 0x12
        /*000e*/ 	.short	(.L_3 - .L_2)
	.align		4
.L_2:
        /*0010*/ 	.word	index@(triton_poi_fused_7)
        /*0014*/ 	.word	0x00000000


	//----- nvinfo : EIATTR_FRAME_SIZE
	.align		4
.L_3:
        /*0018*/ 	.byte	0x04, 0x11
        /*001a*/ 	.short	(.L_5 - .L_4)
	.align		4
.L_4:
        /*001c*/ 	.word	index@(triton_poi_fused_7)
        /*0020*/ 	.word	0x00000000


	//----- nvinfo : EIATTR_MIN_STACK_SIZE
	.align		4
.L_5:
        /*0024*/ 	.byte	0x04, 0x12
        /*0026*/ 	.short	(.L_7 - .L_6)
	.align		4
.L_6:
        /*0028*/ 	.word	index@(triton_poi_fused_7)
        /*002c*/ 	.word	0x00000000
.L_7:


//--------------------- .nv.info.triton_poi_fused_7 --------------------------
	.section	.nv.info.triton_poi_fused_7,"",@"SHT_CUDA_INFO"
	.sectionflags	@""
	.align	4


	//----- nvinfo : EIATTR_CUDA_API_VERSION
	.align		4
        /*0000*/ 	.byte	0x04, 0x37
        /*0002*/ 	.short	(.L_9 - .L_8)
.L_8:
        /*0004*/ 	.word	0x0000007c


	//----- nvinfo : EIATTR_KPARAM_INFO
	.align		4
.L_9:
        /*0008*/ 	.byte	0x04, 0x17
        /*000a*/ 	.short	(.L_11 - .L_10)
.L_10:
        /*000c*/ 	.word	0x00000000
        /*0010*/ 	.short	0x0003
        /*0012*/ 	.short	0x0014
        /*0014*/ 	.byte	0x00, 0xf0, 0x11, 0x00


	//----- nvinfo : EIATTR_KPARAM_INFO
	.align		4
.L_11:
        /*0018*/ 	.byte	0x04, 0x17
        /*001a*/ 	.short	(.L_13 - .L_12)
.L_12:
        /*001c*/ 	.word	0x00000000
        /*0020*/ 	.short	0x0002
        /*0022*/ 	.short	0x0010
        /*0024*/ 	.byte	0x00, 0xf0, 0x11, 0x00


	//----- nvinfo : EIATTR_KPARAM_INFO
	.align		4
.L_13:
        /*0028*/ 	.byte	0x04, 0x17
        /*002a*/ 	.short	(.L_15 - .L_14)
.L_14:
        /*002c*/ 	.word	0x00000000
        /*0030*/ 	.short	0x0001
        /*0032*/ 	.short	0x0008
        /*0034*/ 	.byte	0x00, 0xf4, 0x21, 0x00


	//----- nvinfo : EIATTR_KPARAM_INFO
	.align		4
.L_15:
        /*0038*/ 	.byte	0x04, 0x17
        /*003a*/ 	.short	(.L_17 - .L_16)
.L_16:
        /*003c*/ 	.word	0x00000000
        /*0040*/ 	.short	0x0000
        /*0042*/ 	.short	0x0000
        /*0044*/ 	.byte	0x00, 0xf4, 0x21, 0x00


	//----- nvinfo : EIATTR_SPARSE_MMA_MASK
	.align		4
.L_17:
        /*0048*/ 	.byte	0x03, 0x50
        /*004a*/ 	.short	0x0000


	//----- nvinfo : EIATTR_MAXREG_COUNT
	.align		4
        /*004c*/ 	.byte	0x03, 0x1b
        /*004e*/ 	.short	0x00ff


	//----- nvinfo : EIATTR_EXIT_INSTR_OFFSETS
	.align		4
        /*0050*/ 	.byte	0x04, 0x1c
        /*0052*/ 	.short	(.L_19 - .L_18)


	//   ....[0]....
.L_18:
        /*0054*/ 	.word	0x000006c0


	//   ....[1]....
        /*0058*/ 	.word	0x00000710


	//----- nvinfo : EIATTR_REQNTID
	.align		4
.L_19:
        /*005c*/ 	.byte	0x04, 0x10
        /*005e*/ 	.short	(.L_21 - .L_20)
.L_20:
        /*0060*/ 	.word	0x00000080
        /*0064*/ 	.word	0x00000001
        /*0068*/ 	.word	0x00000001


	//----- nvinfo : EIATTR_CBANK_PARAM_SIZE
	.align		4
.L_21:
        /*006c*/ 	.byte	0x03, 0x19
        /*006e*/ 	.short	0x0018


	//----- nvinfo : EIATTR_PARAM_CBANK
	.align		4
        /*0070*/ 	.byte	0x04, 0x0a
        /*0072*/ 	.short	(.L_23 - .L_22)
	.align		4
.L_22:
        /*0074*/ 	.word	index@(.nv.constant0.triton_poi_fused_7)
        /*0078*/ 	.short	0x0210
        /*007a*/ 	.short	0x0018


	//----- nvinfo : EIATTR_SW_WAR
	.align		4
.L_23:
        /*007c*/ 	.byte	0x04, 0x36
        /*007e*/ 	.short	(.L_25 - .L_24)
.L_24:
        /*0080*/ 	.word	0x00000008
.L_25:


//--------------------- .nv.callgraph             --------------------------
	.section	.nv.callgraph,"",@"SHT_CUDA_CALLGRAPH"
	.align	4
	.sectionentsize	8
	.align		4
        /*0000*/ 	.word	0x00000000
	.align		4
        /*0004*/ 	.word	0xffffffff
	.align		4
        /*0008*/ 	.word	0x00000000
	.align		4
        /*000c*/ 	.word	0xfffffffe
	.align		4
        /*0010*/ 	.word	0x00000000
	.align		4
        /*0014*/ 	.word	0xfffffffd
	.align		4
        /*0018*/ 	.word	0x00000000
	.align		4
        /*001c*/ 	.word	0xfffffffc


//--------------------- .text.triton_poi_fused_7  --------------------------
	.section	.text.triton_poi_fused_7,"ax",@progbits
	.sectionflags	@"SHF_BARRIERS=1"
	.align	128
        .global         triton_poi_fused_7
        .type           triton_poi_fused_7,@function
        .size           triton_poi_fused_7,(.L_x_1 - triton_poi_fused_7)
        .other          triton_poi_fused_7,@"STO_CUDA_ENTRY STV_DEFAULT"
triton_poi_fused_7:
.text.triton_poi_fused_7:
[----:B------:R-:W0:Y:S01]  /*0000*/  LDC R1, c[0x0][0x28] ;  /* 0x00000a00ff017b82 */ /* 0x000e220000000800 */
[----:B------:R-:W1:Y:S07]  /*0010*/  S2R R19, SR_CTAID.Z ;  /* 0x0000000000137919 */ /* 0x000e6e0000002700 */
[----:B------:R-:W1:Y:S01]  /*0020*/  S2UR UR4, SR_CTAID.Y ;  /* 0x00000000000479c3 */ /* 0x000e620000002600 */
[----:B------:R-:W-:Y:S01]  /*0030*/  IMAD.MOV.U32 R14, RZ, RZ, RZ ;  /* 0x000000ffff0e7224 */ /* 0x000fe200078e00ff */
[----:B------:R-:W-:Y:S01]  /*0040*/  ULDC.64 UR6, c[0x0][0x208] ;  /* 0x0000820000067ab9 */ /* 0x000fe20000000a00 */
[----:B------:R-:W2:Y:S01]  /*0050*/  S2R R15, SR_CTAID.X ;  /* 0x00000000000f7919 */ /* 0x000ea20000002500 */
[----:B------:R-:W3:Y:S04]  /*0060*/  S2R R18, SR_TID.X ;  /* 0x0000000000127919 */ /* 0x000ee80000002100 */
[----:B------:R-:W1:Y:S08]  /*0070*/  LDC R0, c[0x0][0x10] ;  /* 0x00000400ff007b82 */ /* 0x000e700000000800 */
[----:B------:R-:W4:Y:S01]  /*0080*/  LDC.64 R16, c[0x0][0x210] ;  /* 0x00008400ff107b82 */ /* 0x000f220000000a00 */
[----:B-1----:R-:W-:-:S02]  /*0090*/  IMAD R19, R19, R0, UR4 ;  /* 0x0000000413137e24 */ /* 0x002fc4000f8e0200 */
[----:B--2---:R-:W-:Y:S02]  /*00a0*/  IMAD.SHL.U32 R15, R15, 0x10, RZ ;  /* 0x000000100f0f7824 */ /* 0x004fe400078e00ff */
[----:B------:R-:W-:Y:S01]  /*00b0*/  IMAD.SHL.U32 R19, R19, 0x40, RZ ;  /* 0x0000004013137824 */ /* 0x000fe200078e00ff */
[----:B---3--:R-:W-:Y:S02]  /*00c0*/  SHF.R.U32.HI R0, RZ, 0x4, R18 ;  /* 0x00000004ff007819 */ /* 0x008fe40000011612 */
[----:B------:R-:W-:Y:S02]  /*00d0*/  LOP3.LUT R4, R15, 0xf, R18, 0xf8, !PT ;  /* 0x0000000f0f047812 */ /* 0x000fe400078ef812 */
[----:B------:R-:W-:Y:S02]  /*00e0*/  SGXT.U32 R0, R0, 0x3 ;  /* 0x000000030000781a */ /* 0x000fe40000000000 */
[----:B------:R-:W-:Y:S02]  /*00f0*/  ISETP.GE.AND P0, PT, R4, 0x9, PT ;  /* 0x000000090400780c */ /* 0x000fe40003f06270 */
[----:B------:R-:W-:-:S02]  /*0100*/  LOP3.LUT R3, R19, 0x8, R0, 0xfe, !PT ;  /* 0x0000000813037812 */ /* 0x000fc400078efe00 */
[----:B------:R-:W-:Y:S02]  /*0110*/  LOP3.LUT R2, R19, R0, RZ, 0xfc, !PT ;  /* 0x0000000013027212 */ /* 0x000fe400078efcff */
[C---:B------:R-:W-:Y:S01]  /*0120*/  ISETP.LT.AND P2, PT, R3.reuse, 0x1b000, !P0 ;  /* 0x0001b0000300780c */ /* 0x040fe20004741270 */
[--C-:B------:R-:W-:Y:S01]  /*0130*/  IMAD R3, R3, 0x9, R4.reuse ;  /* 0x0000000903037824 */ /* 0x100fe200078e0204 */
[----:B------:R-:W-:Y:S01]  /*0140*/  LOP3.LUT R6, R19, 0x10, R0, 0xfe, !PT ;  /* 0x0000001013067812 */ /* 0x000fe200078efe00 */
[C---:B------:R-:W-:Y:S01]  /*0150*/  IMAD R5, R2.reuse, 0x9, R4 ;  /* 0x0000000902057824 */ /* 0x040fe200078e0204 */
[----:B------:R-:W-:Y:S02]  /*0160*/  LOP3.LUT R7, R19, 0x18, R0, 0xfe, !PT ;  /* 0x0000001813077812 */ /* 0x000fe400078efe00 */
[----:B------:R-:W-:Y:S01]  /*0170*/  ISETP.LT.AND P1, PT, R2, 0x1b000, !P0 ;  /* 0x0001b0000200780c */ /* 0x000fe20004721270 */
[----:B----4-:R-:W-:Y:S01]  /*0180*/  IMAD.WIDE R2, R3, 0x4, R16 ;  /* 0x0000000403027825 */ /* 0x010fe200078e0210 */
[----:B------:R-:W-:-:S02]  /*0190*/  ISETP.LT.AND P6, PT, R6, 0x1b000, !P0 ;  /* 0x0001b0000600780c */ /* 0x000fc400047c1270 */
[----:B------:R-:W-:Y:S02]  /*01a0*/  LOP3.LUT R8, R19, 0x20, R0, 0xfe, !PT ;  /* 0x0000002013087812 */ /* 0x000fe400078efe00 */
[----:B------:R-:W-:Y:S01]  /*01b0*/  ISETP.LT.AND P5, PT, R7, 0x1b000, !P0 ;  /* 0x0001b0000700780c */ /* 0x000fe200047a1270 */
[----:B------:R1:W2:Y:S01]  /*01c0*/  @P2 LDG.E.EL R14, desc[UR6][R2.64] ;  /* 0x00000006020e2981 */ /* 0x0002a2000c2e1900 */
[----:B------:R-:W-:Y:S02]  /*01d0*/  LOP3.LUT R4, R19, 0x28, R0, 0xfe, !PT ;  /* 0x0000002813047812 */ /* 0x000fe400078efe00 */
[----:B------:R-:W-:Y:S02]  /*01e0*/  LOP3.LUT R6, R19, 0x30, R0, 0xfe, !PT ;  /* 0x0000003013067812 */ /* 0x000fe400078efe00 */
[----:B------:R-:W-:Y:S02]  /*01f0*/  LOP3.LUT R7, R19, 0x38, R0, 0xfe, !PT ;  /* 0x0000003813077812 */ /* 0x000fe400078efe00 */
[----:B------:R-:W-:-:S02]  /*0200*/  ISETP.LT.AND P4, PT, R8, 0x1b000, !P0 ;  /* 0x0001b0000800780c */ /* 0x000fc40004781270 */
[----:B------:R-:W-:Y:S02]  /*0210*/  ISETP.LT.AND P3, PT, R4, 0x1b000, !P0 ;  /* 0x0001b0000400780c */ /* 0x000fe40004761270 */
[----:B------:R-:W-:Y:S02]  /*0220*/  ISETP.LT.AND P2, PT, R6, 0x1b000, !P0 ;  /* 0x0001b0000600780c */ /* 0x000fe40004741270 */
[----:B------:R-:W-:Y:S01]  /*0230*/  ISETP.LT.AND P0, PT, R7, 0x1b000, !P0 ;  /* 0x0001b0000700780c */ /* 0x000fe20004701270 */
[C---:B------:R-:W-:Y:S02]  /*0240*/  VIADD R7, R5.reuse, 0x90 ;  /* 0x0000009005077836 */ /* 0x040fe40000000000 */
[C---:B------:R-:W-:Y:S02]  /*0250*/  VIADD R9, R5.reuse, 0xd8 ;  /* 0x000000d805097836 */ /* 0x040fe40000000000 */
[C---:B------:R-:W-:Y:S02]  /*0260*/  VIADD R11, R5.reuse, 0x120 ;  /* 0x00000120050b7836 */ /* 0x040fe40000000000 */
[----:B------:R-:W-:-:S02]  /*0270*/  VIADD R13, R5, 0x168 ;  /* 0x00000168050d7836 */ /* 0x000fc40000000000 */
[C---:B------:R-:W-:Y:S02]  /*0280*/  VIADD R23, R5.reuse, 0x1b0 ;  /* 0x000001b005177836 */ /* 0x040fe40000000000 */
[C---:B------:R-:W-:Y:S02]  /*0290*/  VIADD R25, R5.reuse, 0x1f8 ;  /* 0x000001f805197836 */ /* 0x040fe40000000000 */
[----:B-1----:R-:W-:-:S04]  /*02a0*/  IMAD.WIDE R2, R5, 0x4, R16 ;  /* 0x0000000405027825 */ /* 0x002fc800078e0210 */
[----:B------:R-:W-:-:S04]  /*02b0*/  IMAD.WIDE R4, R7, 0x4, R16 ;  /* 0x0000000407047825 */ /* 0x000fc800078e0210 */
[----:B------:R-:W-:-:S04]  /*02c0*/  IMAD.WIDE R6, R9, 0x4, R16 ;  /* 0x0000000409067825 */ /* 0x000fc800078e0210 */
[----:B------:R-:W-:Y:S01]  /*02d0*/  IMAD.WIDE R8, R11, 0x4, R16 ;  /* 0x000000040b087825 */ /* 0x000fe200078e0210 */
[----:B------:R-:W-:-:S03]  /*02e0*/  CS2R R20, SRZ ;  /* 0x0000000000147805 */ /* 0x000fc6000001ff00 */
[----:B------:R-:W-:-:S03]  /*02f0*/  IMAD.WIDE R10, R13, 0x4, R16 ;  /* 0x000000040d0a7825 */ /* 0x000fc600078e0210 */
[----:B------:R1:W3:Y:S01]  /*0300*/  @P6 LDG.E.EL R20, desc[UR6][R4.64] ;  /* 0x0000000604146981 */ /* 0x0002e2000c2e1900 */
[--C-:B------:R-:W-:Y:S01]  /*0310*/  IMAD.WIDE R12, R23, 0x4, R16.reuse ;  /* 0x00000004170c7825 */ /* 0x100fe200078e0210 */
[----:B------:R-:W-:Y:S02]  /*0320*/  CS2R R22, SRZ ;  /* 0x0000000000167805 */ /* 0x000fe4000001ff00 */
[----:B------:R-:W4:Y:S01]  /*0330*/  @P5 LDG.E.EL R21, desc[UR6][R6.64] ;  /* 0x0000000606155981 */ /* 0x000f22000c2e1900 */
[----:B------:R-:W-:Y:S01]  /*0340*/  IMAD.WIDE R16, R25, 0x4, R16 ;  /* 0x0000000419107825 */ /* 0x000fe200078e0210 */
[----:B------:R-:W-:Y:S02]  /*0350*/  CS2R R24, SRZ ;  /* 0x0000000000187805 */ /* 0x000fe4000001ff00 */
[----:B------:R-:W5:Y:S01]  /*0360*/  @P4 LDG.E.EL R22, desc[UR6][R8.64] ;  /* 0x0000000608164981 */ /* 0x000f62000c2e1900 */
[----:B------:R-:W-:-:S03]  /*0370*/  IMAD.MOV.U32 R26, RZ, RZ, RZ ;  /* 0x000000ffff1a7224 */ /* 0x000fc600078e00ff */
[----:B------:R-:W5:Y:S04]  /*0380*/  @P3 LDG.E.EL R24, desc[UR6][R10.64] ;  /* 0x000000060a183981 */ /* 0x000f68000c2e1900 */
[----:B------:R1:W5:Y:S04]  /*0390*/  @P2 LDG.E.EL R23, desc[UR6][R12.64] ;  /* 0x000000060c172981 */ /* 0x000368000c2e1900 */
[----:B------:R1:W5:Y:S04]  /*03a0*/  @P1 LDG.E.EL R26, desc[UR6][R2.64] ;  /* 0x00000006021a1981 */ /* 0x000368000c2e1900 */
[----:B------:R-:W5:Y:S01]  /*03b0*/  @P0 LDG.E.EL R25, desc[UR6][R16.64] ;  /* 0x0000000610190981 */ /* 0x000f62000c2e1900 */
[----:B------:R-:W1:Y:S01]  /*03c0*/  S2R R27, SR_TID.X ;  /* 0x00000000001b7919 */ /* 0x000e620000002100 */
[----:B------:R-:W1:Y:S01]  /*03d0*/  S2UR UR5, SR_CgaCtaId ;  /* 0x00000000000579c3 */ /* 0x000e620000008800 */
[----:B------:R-:W-:Y:S01]  /*03e0*/  UMOV UR4, 0x400 ;  /* 0x0000040000047882 */ /* 0x000fe20000000000 */
[----:B-1----:R-:W-:Y:S01]  /*03f0*/  IMAD.SHL.U32 R4, R27, 0x40, RZ ;  /* 0x000000401b047824 */ /* 0x002fe200078e00ff */
[----:B------:R-:W-:-:S04]  /*0400*/  SHF.R.U32.HI R5, RZ, 0x4, R27 ;  /* 0x00000004ff057819 */ /* 0x000fc8000001161b */
[----:B------:R-:W-:Y:S02]  /*0410*/  SGXT.U32 R5, R5, 0x3 ;  /* 0x000000030505781a */ /* 0x000fe40000000000 */
[----:B------:R-:W-:Y:S01]  /*0420*/  LOP3.LUT R4, R4, 0x3c0, RZ, 0xc0, !PT ;  /* 0x000003c004047812 */ /* 0x000fe200078ec0ff */
[----:B0-----:R-:W-:-:S03]  /*0430*/  UPRMT UR4, UR5, 0x654, UR4 ;  /* 0x0000065405047896 */ /* 0x001fc60008000004 */
[----:B------:R-:W-:-:S04]  /*0440*/  LOP3.LUT R5, R4, R5, RZ, 0xfc, !PT ;  /* 0x0000000504057212 */ /* 0x000fc800078efcff */
[----:B------:R-:W-:-:S04]  /*0450*/  LEA.HI R5, R4, R5, RZ, 0x1c ;  /* 0x0000000504057211 */ /* 0x000fc800078fe0ff */
[----:B------:R-:W-:Y:S01]  /*0460*/  LEA R13, R5, UR4, 0x2 ;  /* 0x00000004050d7c11 */ /* 0x000fe2000f8e10ff */
[----:B------:R-:W-:Y:S01]  /*0470*/  IMAD.SHL.U32 R8, R27, 0x4, RZ ;  /* 0x000000041b087824 */ /* 0x000fe200078e00ff */
[----:B------:R-:W-:-:S04]  /*0480*/  SHF.R.U32.HI R2, RZ, 0x2, R27 ;  /* 0x00000002ff027819 */ /* 0x000fc8000001161b */
[----:B------:R-:W-:Y:S02]  /*0490*/  LOP3.LUT R8, R8, 0x1fc, RZ, 0xc0, !PT ;  /* 0x000001fc08087812 */ /* 0x000fe400078ec0ff */
[----:B------:R-:W-:-:S05]  /*04a0*/  LOP3.LUT R3, R2, 0x1c, RZ, 0xc0, !PT ;  /* 0x0000001c02037812 */ /* 0x000fca00078ec0ff */
[----:B------:R-:W-:-:S05]  /*04b0*/  IMAD.IADD R3, R8, 0x1, R3 ;  /* 0x0000000108037824 */ /* 0x000fca00078e0203 */
[----:B------:R-:W-:Y:S01]  /*04c0*/  LEA R4, R3, UR4, 0x2 ;  /* 0x0000000403047c11 */ /* 0x000fe2000f8e10ff */
[----:B------:R-:W-:Y:S01]  /*04d0*/  IMAD.SHL.U32 R18, R18, 0x4, RZ ;  /* 0x0000000412127824 */ /* 0x000fe200078e00ff */
[----:B------:R-:W0:Y:S04]  /*04e0*/  LDC.64 R2, c[0x0][0x218] ;  /* 0x00008600ff027b82 */ /* 0x000e280000000a00 */
[----:B------:R-:W-:-:S05]  /*04f0*/  LOP3.LUT R18, R19, 0x3c, R18, 0xf8, !PT ;  /* 0x0000003c13127812 */ /* 0x000fca00078ef812 */
[----:B------:R-:W-:-:S05]  /*0500*/  IMAD.HI R9, R18, 0x38e38e39, RZ ;  /* 0x38e38e3912097827 */ /* 0x000fca00078e02ff */
[----:B------:R-:W-:-:S04]  /*0510*/  SHF.R.U32.HI R10, RZ, 0x1f, R9 ;  /* 0x0000001fff0a7819 */ /* 0x000fc80000011609 */
[----:B------:R-:W-:Y:S02]  /*0520*/  LEA.HI.SX32 R11, R9, R10, 0x1a ;  /* 0x0000000a090b7211 */ /* 0x000fe400078fd2ff */
[----:B------:R-:W-:Y:S02]  /*0530*/  LOP3.LUT R10, R8, 0x200, RZ, 0xfc, !PT ;  /* 0x00000200080a7812 */ /* 0x000fe400078efcff */
[----:B------:R-:W-:Y:S01]  /*0540*/  ISETP.GE.AND P0, PT, R18, 0x1b000, PT ;  /* 0x0001b0001200780c */ /* 0x000fe20003f06270 */
[----:B------:R-:W-:Y:S01]  /*0550*/  IMAD R18, R11, -0x120, R18 ;  /* 0xfffffee00b127824 */ /* 0x000fe200078e0212 */
[----:B------:R-:W-:Y:S02]  /*0560*/  LOP3.LUT R9, R15, R0, RZ, 0xfc, !PT ;  /* 0x000000000f097212 */ /* 0x000fe400078efcff */
[----:B------:R-:W-:Y:S02]  /*0570*/  LOP3.LUT R0, R15, 0x8, R0, 0xfe, !PT ;  /* 0x000000080f007812 */ /* 0x000fe400078efe00 */
[----:B------:R-:W-:Y:S01]  /*0580*/  SHF.R.U32.HI R10, RZ, 0x4, R10 ;  /* 0x00000004ff0a7819 */ /* 0x000fe2000001160a */
[----:B------:R-:W-:Y:S01]  /*0590*/  IMAD R18, R11, 0xa20, R18 ;  /* 0x00000a200b127824 */ /* 0x000fe200078e0212 */
[----:B------:R-:W-:-:S02]  /*05a0*/  ISETP.LT.AND P1, PT, R9, 0x9, !P0 ;  /* 0x000000090900780c */ /* 0x000fc40004721270 */
[----:B------:R-:W-:Y:S02]  /*05b0*/  ISETP.LT.AND P0, PT, R0, 0x9, !P0 ;  /* 0x000000090000780c */ /* 0x000fe40004701270 */
[----:B------:R-:W-:Y:S01]  /*05c0*/  LOP3.LUT R11, R10, 0x3c, RZ, 0xc0, !PT ;  /* 0x0000003c0a0b7812 */ /* 0x000fe200078ec0ff */
[----:B------:R-:W-:-:S04]  /*05d0*/  IMAD R9, R9, 0x120, R18 ;  /* 0x0000012009097824 */ /* 0x000fc800078e0212 */
[----:B------:R-:W-:Y:S02]  /*05e0*/  IMAD.IADD R11, R8, 0x1, R11 ;  /* 0x00000001080b7824 */ /* 0x000fe400078e020b */
[----:B0-----:R-:W-:-:S03]  /*05f0*/  IMAD.WIDE R8, R9, 0x4, R2 ;  /* 0x0000000409087825 */ /* 0x001fc600078e0202 */
[----:B------:R-:W-:Y:S01]  /*0600*/  LEA R11, R11, UR4, 0x2 ;  /* 0x000000040b0b7c11 */ /* 0x000fe2000f8e10ff */
[----:B--2---:R-:W-:Y:S04]  /*0610*/  STS [R13+0x20], R14 ;  /* 0x0000200e0d007388 */ /* 0x004fe80000000800 */
[----:B---3--:R-:W-:Y:S04]  /*0620*/  STS [R13+0x40], R20 ;  /* 0x000040140d007388 */ /* 0x008fe80000000800 */
[----:B----4-:R-:W-:Y:S04]  /*0630*/  STS [R13+0x60], R21 ;  /* 0x000060150d007388 */ /* 0x010fe80000000800 */
[----:B-----5:R-:W-:Y:S04]  /*0640*/  STS [R13+0x80], R22 ;  /* 0x000080160d007388 */ /* 0x020fe80000000800 */
[----:B------:R-:W-:Y:S04]  /*0650*/  STS [R13+0xa0], R24 ;  /* 0x0000a0180d007388 */ /* 0x000fe80000000800 */
[----:B------:R-:W-:Y:S04]  /*0660*/  STS [R13+0xc0], R23 ;  /* 0x0000c0170d007388 */ /* 0x000fe80000000800 */
[----:B------:R-:W-:Y:S04]  /*0670*/  STS [R13], R26 ;  /* 0x0000001a0d007388 */ /* 0x000fe80000000800 */
[----:B------:R-:W-:Y:S01]  /*0680*/  STS [R13+0xe0], R25 ;  /* 0x0000e0190d007388 */ /* 0x000fe20000000800 */
[----:B------:R-:W-:Y:S06]  /*0690*/  BAR.SYNC.DEFER_BLOCKING 0x0 ;  /* 0x0000000000007b1d */ /* 0x000fec0000010000 */
[----:B------:R-:W0:Y:S04]  /*06a0*/  LDS.128 R4, [R4] ;  /* 0x0000000004047984 */ /* 0x000e280000000c00 */
[----:B0-----:R0:W-:Y:S02]  /*06b0*/  @P1 STG.E.128 desc[UR6][R8.64], R4 ;  /* 0x0000000408001986 */ /* 0x0011e4000c101d06 */
[----:B0-----:R-:W-:Y:S05]  /*06c0*/  @!P0 EXIT ;  /* 0x000000000000894d */ /* 0x001fea0003800000 */
[----:B0-----:R-:W0:Y:S01]  /*06d0*/  LDS.128 R8, [R11+0x800] ;  /* 0x000800000b087984 */ /* 0x001e220000000c00 */
[----:B------:R-:W-:-:S04]  /*06e0*/  IMAD R5, R0, 0x120, R18 ;  /* 0x0000012000057824 */ /* 0x000fc800078e0212 */
[----:B------:R-:W-:-:S05]  /*06f0*/  IMAD.WIDE R2, R5, 0x4, R2 ;  /* 0x0000000405027825 */ /* 0x000fca00078e0202 */
[----:B0-----:R-:W-:Y:S01]  /*0700*/  STG.E.128 desc[UR6][R2.64], R8 ;  /* 0x0000000802007986 */ /* 0x001fe2000c101d06 */
[----:B------:R-:W-:Y:S05]  /*0710*/  EXIT ;  /* 0x000000000000794d */ /* 0x000fea0003800000 */
.L_x_0:
[----:B------:R-:W-:-:S00]  /*0720*/  BRA `(.L_x_0) ;  /* 0xfffffffc00fc7947 */ /* 0x000fc0000383ffff */
[----:B------:R-:W-:-:S00]  /*0730*/  NOP ;  /* 0x0000000000007918 */ /* 0x000fc00000000000 */
        /* <DEDUP_REMOVED lines=12> */
.L_x_1:


//--------------------- .nv.shared.triton_poi_fused_7 --------------------------
	.section	.nv.shared.triton_poi_fused_7,"aw",@nobits
	.sectionflags	@""
	.align	16
	.zero		1024


//--------------------- .nv.constant0.triton_poi_fused_7 --------------------------
	.section	.nv.constant0.triton_poi_fused_7,"a",@progbits
	.sectionflags	@""
	.align	4
.nv.constant0.triton_poi_fused_7:
	.zero		552
